	.headerflags	@"EF_CUDA_TEXMODE_UNIFIED EF_CUDA_64BIT_ADDRESS EF_CUDA_ACCELERATORS EF_CUDA_SM90 EF_CUDA_VIRTUAL_SM(EF_CUDA_SM90)"
	.elftype	@"ET_EXEC"


//--------------------- .nv.info                  --------------------------
	.section	.nv.info,"",@"SHT_CUDA_INFO"
	.align	4


	//----- nvinfo : EIATTR_REGCOUNT
	.align		4
        /*0000*/ 	.byte	0x04, 0x2f
        /*0002*/ 	.short	(.L_3 - .L_2)
	.align		4
.L_2:
        /*0004*/ 	.word	index@(triton_poi_fused__native_batch_norm_legit_no_training_convolution_relu_31)
        /*0008*/ 	.word	0x00000013


	//----- nvinfo : EIATTR_MIN_STACK_SIZE
	.align		4
.L_3:
        /*000c*/ 	.byte	0x04, 0x12
        /*000e*/ 	.short	(.L_5 - .L_4)
	.align		4
.L_4:
        /*0010*/ 	.word	index@(triton_poi_fused__native_batch_norm_legit_no_training_convolution_relu_31)
        /*0014*/ 	.word	0x00000000


	//----- nvinfo : EIATTR_FRAME_SIZE
	.align		4
.L_5:
        /*0018*/ 	.byte	0x04, 0x11
        /*001a*/ 	.short	(.L_7 - .L_6)
	.align		4
.L_6:
        /*001c*/ 	.word	index@(triton_poi_fused__native_batch_norm_legit_no_training_convolution_relu_31)
        /*0020*/ 	.word	0x00000000


	//----- nvinfo : EIATTR_MIN_STACK_SIZE
	.align		4
.L_7:
        /*0024*/ 	.byte	0x04, 0x12
        /*0026*/ 	.short	(.L_9 - .L_8)
	.align		4
.L_8:
        /*0028*/ 	.word	index@(triton_poi_fused__native_batch_norm_legit_no_training_convolution_relu_31)
        /*002c*/ 	.word	0x00000000
.L_9:


//--------------------- .nv.info.triton_poi_fused__native_batch_norm_legit_no_training_convolution_relu_31 --------------------------
	.section	.nv.info.triton_poi_fused__native_batch_norm_legit_no_training_convolution_relu_31,"",@"SHT_CUDA_INFO"
	.sectionflags	@""
	.align	4


	//----- nvinfo : EIATTR_CUDA_API_VERSION
	.align		4
        /*0000*/ 	.byte	0x04, 0x37
        /*0002*/ 	.short	(.L_11 - .L_10)
.L_10:
        /*0004*/ 	.word	0x0000007c


	//----- nvinfo : EIATTR_KPARAM_INFO
	.align		4
.L_11:
        /*0008*/ 	.byte	0x04, 0x17
        /*000a*/ 	.short	(.L_13 - .L_12)
.L_12:
        /*000c*/ 	.word	0x00000000
        /*0010*/ 	.short	0x0007
        /*0012*/ 	.short	0x0038
        /*0014*/ 	.byte	0x00, 0xf0, 0x11, 0x00


	//----- nvinfo : EIATTR_KPARAM_INFO
	.align		4
.L_13:
        /*0018*/ 	.byte	0x04, 0x17
        /*001a*/ 	.short	(.L_15 - .L_14)
.L_14:
        /*001c*/ 	.word	0x00000000
        /*0020*/ 	.short	0x0006
        /*0022*/ 	.short	0x0030
        /*0024*/ 	.byte	0x00, 0xf4, 0x21, 0x00


	//----- nvinfo : EIATTR_KPARAM_INFO
	.align		4
.L_15:
        /*0028*/ 	.byte	0x04, 0x17
        /*002a*/ 	.short	(.L_17 - .L_16)
.L_16:
        /*002c*/ 	.word	0x00000000
        /*0030*/ 	.short	0x0005
        /*0032*/ 	.short	0x0028
        /*0034*/ 	.byte	0x00, 0xf4, 0x21, 0x00


	//----- nvinfo : EIATTR_KPARAM_INFO
	.align		4
.L_17:
        /*0038*/ 	.byte	0x04, 0x17
        /*003a*/ 	.short	(.L_19 - .L_18)
.L_18:
        /*003c*/ 	.word	0x00000000
        /*0040*/ 	.short	0x0004
        /*0042*/ 	.short	0x0020
        /*0044*/ 	.byte	0x00, 0xf4, 0x21, 0x00


	//----- nvinfo : EIATTR_KPARAM_INFO
	.align		4
.L_19:
        /*0048*/ 	.byte	0x04, 0x17
        /*004a*/ 	.short	(.L_21 - .L_20)
.L_20:
        /*004c*/ 	.word	0x00000000
        /*0050*/ 	.short	0x0003
        /*0052*/ 	.short	0x0018
        /*0054*/ 	.byte	0x00, 0xf4, 0x21, 0x00


	//----- nvinfo : EIATTR_KPARAM_INFO
	.align		4
.L_21:
        /*0058*/ 	.byte	0x04, 0x17
        /*005a*/ 	.short	(.L_23 - .L_22)
.L_22:
        /*005c*/ 	.word	0x00000000
        /*0060*/ 	.short	0x0002
        /*0062*/ 	.short	0x0010
        /*0064*/ 	.byte	0x00, 0xf4, 0x21, 0x00


	//----- nvinfo : EIATTR_KPARAM_INFO
	.align		4
.L_23:
        /*0068*/ 	.byte	0x04, 0x17
        /*006a*/ 	.short	(.L_25 - .L_24)
.L_24:
        /*006c*/ 	.word	0x00000000
        /*0070*/ 	.short	0x0001
        /*0072*/ 	.short	0x0008
        /*0074*/ 	.byte	0x00, 0xf4, 0x21, 0x00


	//----- nvinfo : EIATTR_KPARAM_INFO
	.align		4
.L_25:
        /*0078*/ 	.byte	0x04, 0x17
        /*007a*/ 	.short	(.L_27 - .L_26)
.L_26:
        /*007c*/ 	.word	0x00000000
        /*0080*/ 	.short	0x0000
        /*0082*/ 	.short	0x0000
        /*0084*/ 	.byte	0x00, 0xf4, 0x21, 0x00


	//----- nvinfo : EIATTR_SPARSE_MMA_MASK
	.align		4
.L_27:
        /*0088*/ 	.byte	0x03, 0x50
        /*008a*/ 	.short	0x0000


	//----- nvinfo : EIATTR_MAXREG_COUNT
	.align		4
        /*008c*/ 	.byte	0x03, 0x1b
        /*008e*/ 	.short	0x00ff


	//----- nvinfo : EIATTR_EXIT_INSTR_OFFSETS
	.align		4
        /*0090*/ 	.byte	0x04, 0x1c
        /*0092*/ 	.short	(.L_29 - .L_28)


	//   ....[0]....
.L_28:
        /*0094*/ 	.word	0x00000320


	//----- nvinfo : EIATTR_REQNTID
	.align		4
.L_29:
        /*0098*/ 	.byte	0x04, 0x10
        /*009a*/ 	.short	(.L_31 - .L_30)
.L_30:
        /*009c*/ 	.word	0x00000080
        /*00a0*/ 	.word	0x00000001
        /*00a4*/ 	.word	0x00000001


	//----- nvinfo : EIATTR_CBANK_PARAM_SIZE
	.align		4
.L_31:
        /*00a8*/ 	.byte	0x03, 0x19
        /*00aa*/ 	.short	0x003c


	//----- nvinfo : EIATTR_PARAM_CBANK
	.align		4
        /*00ac*/ 	.byte	0x04, 0x0a
        /*00ae*/ 	.short	(.L_33 - .L_32)
	.align		4
.L_32:
        /*00b0*/ 	.word	index@(.nv.constant0.triton_poi_fused__native_batch_norm_legit_no_training_convolution_relu_31)
        /*00b4*/ 	.short	0x0210
        /*00b6*/ 	.short	0x003c


	//----- nvinfo : EIATTR_SW_WAR
	.align		4
.L_33:
        /*00b8*/ 	.byte	0x04, 0x36
        /*00ba*/ 	.short	(.L_35 - .L_34)
.L_34:
        /*00bc*/ 	.word	0x00000008
.L_35:


//--------------------- .nv.callgraph             --------------------------
	.section	.nv.callgraph,"",@"SHT_CUDA_CALLGRAPH"
	.align	4
	.sectionentsize	8
	.align		4
        /*0000*/ 	.word	0x00000000
	.align		4
        /*0004*/ 	.word	0xffffffff
	.align		4
        /*0008*/ 	.word	0x00000000
	.align		4
        /*000c*/ 	.word	0xfffffffe
	.align		4
        /*0010*/ 	.word	0x00000000
	.align		4
        /*0014*/ 	.word	0xfffffffd
	.align		4
        /*0018*/ 	.word	0x00000000
	.align		4
        /*001c*/ 	.word	0xfffffffc


//--------------------- .nv.constant4             --------------------------
	.section	.nv.constant4,"a",@progbits
	.align	8
	.align		8
.nv.constant4:
        /*0000*/ 	.dword	_$_str
	.align		8
        /*0008*/ 	.dword	_$_str_$_2


//--------------------- .text.triton_poi_fused__native_batch_norm_legit_no_training_convolution_relu_31 --------------------------
	.section	.text.triton_poi_fused__native_batch_norm_legit_no_training_convolution_relu_31,"ax",@progbits
	.align	128
        .global         triton_poi_fused__native_batch_norm_legit_no_training_convolution_relu_31
        .type           triton_poi_fused__native_batch_norm_legit_no_training_convolution_relu_31,@function
        .size           triton_poi_fused__native_batch_norm_legit_no_training_convolution_relu_31,(.L_x_1 - triton_poi_fused__native_batch_norm_legit_no_training_convolution_relu_31)
        .other          triton_poi_fused__native_batch_norm_legit_no_training_convolution_relu_31,@"STO_CUDA_ENTRY STV_DEFAULT"
triton_poi_fused__native_batch_norm_legit_no_training_convolution_relu_31:
.text.triton_poi_fused__native_batch_norm_legit_no_training_convolution_relu_31:
[----:B------:R-:W-:Y:S01]  /*0000*/  LDC R1, c[0x0][0x28] ;  /* 0x00000a00ff017b82 */ /* 0x000fe20000000800 */
[----:B------:R-:W1:Y:S07]  /*0010*/  S2R R0, SR_TID.X ;  /* 0x0000000000007919 */ /* 0x000e6e0000002100 */
[----:B------:R-:W2:Y:S01]  /*0020*/  LDC.64 R10, c[0x0][0x228] ;  /* 0x00008a00ff0a7b82 */ /* 0x000ea20000000a00 */
[----:B------:R-:W-:Y:S01]  /*0030*/  ULDC.64 UR4, c[0x0][0x208] ;  /* 0x0000820000047ab9 */ /* 0x000fe20000000a00 */
[----:B------:R-:W3:Y:S06]  /*0040*/  S2R R3, SR_CTAID.X ;  /* 0x0000000000037919 */ /* 0x000eec0000002500 */
[----:B------:R-:W4:Y:S08]  /*0050*/  LDC.64 R6, c[0x0][0x218] ;  /* 0x00008600ff067b82 */ /* 0x000f300000000a00 */
[----:B------:R-:W5:Y:S08]  /*0060*/  LDC.64 R8, c[0x0][0x220] ;  /* 0x00008800ff087b82 */ /* 0x000f700000000a00 */
[----:B------:R-:W5:Y:S01]  /*0070*/  LDC.64 R12, c[0x0][0x230] ;  /* 0x00008c00ff0c7b82 */ /* 0x000f620000000a00 */
[----:B-1----:R-:W-:-:S07]  /*0080*/  LOP3.LUT R0, R0, 0x7f, RZ, 0xc0, !PT ;  /* 0x0000007f00007812 */ /* 0x002fce00078ec0ff */
[----:B------:R-:W1:Y:S01]  /*0090*/  LDC.64 R4, c[0x0][0x238] ;  /* 0x00008e00ff047b82 */ /* 0x000e620000000a00 */
[----:B---3--:R-:W-:Y:S02]  /*00a0*/  SHF.R.S32.HI R2, RZ, 0x18, R3 ;  /* 0x00000018ff027819 */ /* 0x008fe40000011403 */
[----:B------:R-:W-:Y:S02]  /*00b0*/  LEA R0, R3, R0, 0x7 ;  /* 0x0000000003007211 */ /* 0x000fe400078e38ff */
[----:B------:R-:W-:-:S04]  /*00c0*/  SGXT R3, R2, 0x1 ;  /* 0x000000010203781a */ /* 0x000fc80000000200 */
[----:B------:R-:W-:-:S04]  /*00d0*/  LEA.HI R3, R3, R0, RZ, 0x6 ;  /* 0x0000000003037211 */ /* 0x000fc800078f30ff */
[----:B------:R-:W-:-:S04]  /*00e0*/  LOP3.LUT R3, R3, 0xffffffc0, RZ, 0xc0, !PT ;  /* 0xffffffc003037812 */ /* 0x000fc800078ec0ff */
[----:B------:R-:W-:Y:S02]  /*00f0*/  IADD3 R15, R0, -R3, RZ ;  /* 0x80000003000f7210 */ /* 0x000fe40007ffe0ff */
[----:B------:R-:W3:Y:S03]  /*0100*/  LDC.64 R2, c[0x0][0x210] ;  /* 0x00008400ff027b82 */ /* 0x000ee60000000a00 */
[----:B--2---:R-:W-:-:S05]  /*0110*/  IMAD.WIDE R10, R15, 0x4, R10 ;  /* 0x000000040f0a7825 */ /* 0x004fca00078e020a */
[----:B------:R2:W2:Y:S01]  /*0120*/  LDG.E.EL R16, desc[UR4][R10.64] ;  /* 0x000000040a107981 */ /* 0x0004a2000c2e1900 */
[----:B----4-:R-:W-:-:S04]  /*0130*/  IMAD.WIDE R6, R15, 0x4, R6 ;  /* 0x000000040f067825 */ /* 0x010fc800078e0206 */
[C---:B-----5:R-:W-:Y:S02]  /*0140*/  IMAD.WIDE R8, R15.reuse, 0x4, R8 ;  /* 0x000000040f087825 */ /* 0x060fe400078e0208 */
[----:B------:R4:W5:Y:S02]  /*0150*/  LDG.E.EL R7, desc[UR4][R6.64] ;  /* 0x0000000406077981 */ /* 0x000964000c2e1900 */
[----:B---3--:R-:W-:Y:S02]  /*0160*/  IMAD.WIDE R2, R0, 0x4, R2 ;  /* 0x0000000400027825 */ /* 0x008fe400078e0202 */
[----:B------:R-:W3:Y:S04]  /*0170*/  LDG.E.EL R8, desc[UR4][R8.64] ;  /* 0x0000000408087981 */ /* 0x000ee8000c2e1900 */
[----:B------:R-:W5:Y:S01]  /*0180*/  LDG.E R14, desc[UR4][R2.64] ;  /* 0x00000004020e7981 */ /* 0x000f62000c1e1900 */
[----:B0-2---:R-:W-:-:S04]  /*0190*/  IMAD.WIDE R10, R15, 0x4, R12 ;  /* 0x000000040f0a7825 */ /* 0x005fc800078e020c */
[----:B-1----:R-:W-:Y:S02]  /*01a0*/  IMAD.WIDE R12, R15, 0x4, R4 ;  /* 0x000000040f0c7825 */ /* 0x002fe400078e0204 */
[----:B------:R-:W2:Y:S01]  /*01b0*/  LDG.E.EL R10, desc[UR4][R10.64] ;  /* 0x000000040a0a7981 */ /* 0x000ea2000c2e1900 */
[----:B----4-:R-:W-:Y:S01]  /*01c0*/  HFMA2.MMA R6, -RZ, RZ, 1.625, 0 ;  /* 0x3e800000ff067435 */ /* 0x010fe200000001ff */
[----:B------:R-:W0:Y:S02]  /*01d0*/  LDC.64 R4, c[0x0][0x240] ;  /* 0x00009000ff047b82 */ /* 0x000e240000000a00 */
[----:B------:R-:W2:Y:S01]  /*01e0*/  LDG.E.EL R13, desc[UR4][R12.64] ;  /* 0x000000040c0d7981 */ /* 0x000ea2000c2e1900 */
[----:B0-----:R-:W-:-:S04]  /*01f0*/  IMAD.WIDE R4, R0, 0x4, R4 ;  /* 0x0000000400047825 */ /* 0x001fc800078e0204 */
[----:B------:R-:W-:-:S04]  /*0200*/  FADD R16, R16, 9.9999997473787516356e-06 ;  /* 0x3727c5ac10107421 */ /* 0x000fc80000000000 */
[----:B------:R-:W0:Y:S02]  /*0210*/  MUFU.SQRT R15, R16 ;  /* 0x00000010000f7308 */ /* 0x000e240000002000 */
[C---:B0-----:R-:W-:Y:S02]  /*0220*/  FSETP.GT.AND P0, PT, R15.reuse, 8.50705917302346158658e+37, PT ;  /* 0x7e8000000f00780b */ /* 0x041fe40003f04000 */
[----:B------:R-:W-:-:S11]  /*0230*/  FSETP.GEU.AND P1, PT, R15, 1.175494350822287508e-38, PT ;  /* 0x008000000f00780b */ /* 0x000fd60003f2e000 */
[----:B------:R-:W-:-:S04]  /*0240*/  @P0 FMUL R15, R15, 0.25 ;  /* 0x3e8000000f0f0820 */ /* 0x000fc80000400000 */
[----:B------:R-:W-:-:S06]  /*0250*/  @!P1 FMUL R15, R15, 16777216 ;  /* 0x4b8000000f0f9820 */ /* 0x000fcc0000400000 */
[----:B------:R-:W0:Y:S01]  /*0260*/  MUFU.RCP R15, R15 ;  /* 0x0000000f000f7308 */ /* 0x000e220000001000 */
[----:B------:R-:W-:Y:S01]  /*0270*/  FSEL R6, R6, 1, P0 ;  /* 0x3f80000006067808 */ /* 0x000fe20000000000 */
[----:B-----5:R-:W-:-:S04]  /*0280*/  FADD R7, R14, R7 ;  /* 0x000000070e077221 */ /* 0x020fc80000000000 */
[----:B------:R-:W-:Y:S01]  /*0290*/  @!P1 FMUL R6, R6, 16777216 ;  /* 0x4b80000006069820 */ /* 0x000fe20000400000 */
[----:B---3--:R-:W-:-:S03]  /*02a0*/  FADD R8, -R8, R7 ;  /* 0x0000000708087221 */ /* 0x008fc60000000100 */
[----:B0-----:R-:W-:-:S04]  /*02b0*/  FMUL R9, R15, R6 ;  /* 0x000000060f097220 */ /* 0x001fc80000400000 */
[----:B------:R-:W-:-:S04]  /*02c0*/  FMUL R8, R8, R9 ;  /* 0x0000000908087220 */ /* 0x000fc80000400000 */
[----:B--2---:R-:W-:-:S05]  /*02d0*/  FFMA R8, R10, R8, R13 ;  /* 0x000000080a087223 */ /* 0x004fca000000000d */
[----:B------:R-:W-:-:S04]  /*02e0*/  FSETP.GEU.AND P0, PT, R8, RZ, PT ;  /* 0x000000ff0800720b */ /* 0x000fc80003f0e000 */
[----:B------:R-:W-:Y:S01]  /*02f0*/  FSEL R9, R8, RZ, P0 ;  /* 0x000000ff08097208 */ /* 0x000fe20000000000 */
[----:B------:R-:W-:Y:S04]  /*0300*/  STG.E desc[UR4][R2.64], R7 ;  /* 0x0000000702007986 */ /* 0x000fe8000c101904 */
[----:B------:R-:W-:Y:S01]  /*0310*/  STG.E desc[UR4][R4.64], R9 ;  /* 0x0000000904007986 */ /* 0x000fe2000c101904 */
[----:B------:R-:W-:Y:S05]  /*0320*/  EXIT ;  /* 0x000000000000794d */ /* 0x000fea0003800000 */
.L_x_0:
[----:B------:R-:W-:-:S00]  /*0330*/  BRA `(.L_x_0) ;  /* 0xfffffffc00fc7947 */ /* 0x000fc0000383ffff */
[----:B------:R-:W-:-:S00]  /*0340*/  NOP ;  /* 0x0000000000007918 */ /* 0x000fc00000000000 */
        /* <DEDUP_REMOVED lines=11> */
.L_x_1:


//--------------------- .nv.global.init           --------------------------
	.section	.nv.global.init,"aw",@progbits
.nv.global.init:
	.type		_$_str,@object
	.size		_$_str,(_$_str_$_2 - _$_str)
_$_str:
        /*0000*/ 	.byte	0x5f, 0x5f, 0x43, 0x55, 0x44, 0x41, 0x5f, 0x46, 0x54, 0x5a, 0x00
	.type		_$_str_$_2,@object
	.size		_$_str_$_2,(.L_1 - _$_str_$_2)
_$_str_$_2:
        /*000b*/ 	.byte	0x5f, 0x5f, 0x43, 0x55, 0x44, 0x41, 0x5f, 0x50, 0x52, 0x45, 0x43, 0x5f, 0x53, 0x51, 0x52, 0x54
        /*001b*/ 	.byte	0x00
.L_1:


//--------------------- .nv.constant0.triton_poi_fused__native_batch_norm_legit_no_training_convolution_relu_31 --------------------------
	.section	.nv.constant0.triton_poi_fused__native_batch_norm_legit_no_training_convolution_relu_31,"a",@progbits
	.sectionflags	@""
	.align	4
.nv.constant0.triton_poi_fused__native_batch_norm_legit_no_training_convolution_relu_31:
	.zero		588
